	.headerflags	@"EF_CUDA_TEXMODE_UNIFIED EF_CUDA_64BIT_ADDRESS EF_CUDA_ACCELERATORS EF_CUDA_SM90 EF_CUDA_VIRTUAL_SM(EF_CUDA_SM90)"
	.elftype	@"ET_EXEC"


//--------------------- .nv.info                  --------------------------
	.section	.nv.info,"",@"SHT_CUDA_INFO"
	.align	4


	//----- nvinfo : EIATTR_REGCOUNT
	.align		4
        /*0000*/ 	.byte	0x04, 0x2f
        /*0002*/ 	.short	(.L_2 - .L_1)
	.align		4
.L_1:
        /*0004*/ 	.word	index@(triton_poi_fused_cat_36)
        /*0008*/ 	.word	0x00000014


	//----- nvinfo : EIATTR_MIN_STACK_SIZE
	.align		4
.L_2:
        /*000c*/ 	.byte	0x04, 0x12
        /*000e*/ 	.short	(.L_4 - .L_3)
	.align		4
.L_3:
        /*0010*/ 	.word	index@(triton_poi_fused_cat_36)
        /*0014*/ 	.word	0x00000000


	//----- nvinfo : EIATTR_FRAME_SIZE
	.align		4
.L_4:
        /*0018*/ 	.byte	0x04, 0x11
        /*001a*/ 	.short	(.L_6 - .L_5)
	.align		4
.L_5:
        /*001c*/ 	.word	index@(triton_poi_fused_cat_36)
        /*0020*/ 	.word	0x00000000


	//----- nvinfo : EIATTR_MIN_STACK_SIZE
	.align		4
.L_6:
        /*0024*/ 	.byte	0x04, 0x12
        /*0026*/ 	.short	(.L_8 - .L_7)
	.align		4
.L_7:
        /*0028*/ 	.word	index@(triton_poi_fused_cat_36)
        /*002c*/ 	.word	0x00000000
.L_8:


//--------------------- .nv.info.triton_poi_fused_cat_36 --------------------------
	.section	.nv.info.triton_poi_fused_cat_36,"",@"SHT_CUDA_INFO"
	.sectionflags	@""
	.align	4


	//----- nvinfo : EIATTR_CUDA_API_VERSION
	.align		4
        /*0000*/ 	.byte	0x04, 0x37
        /*0002*/ 	.short	(.L_10 - .L_9)
.L_9:
        /*0004*/ 	.word	0x0000007c


	//----- nvinfo : EIATTR_KPARAM_INFO
	.align		4
.L_10:
        /*0008*/ 	.byte	0x04, 0x17
        /*000a*/ 	.short	(.L_12 - .L_11)
.L_11:
        /*000c*/ 	.word	0x00000000
        /*0010*/ 	.short	0x0003
        /*0012*/ 	.short	0x0018
        /*0014*/ 	.byte	0x00, 0xf0, 0x11, 0x00


	//----- nvinfo : EIATTR_KPARAM_INFO
	.align		4
.L_12:
        /*0018*/ 	.byte	0x04, 0x17
        /*001a*/ 	.short	(.L_14 - .L_13)
.L_13:
        /*001c*/ 	.word	0x00000000
        /*0020*/ 	.short	0x0002
        /*0022*/ 	.short	0x0010
        /*0024*/ 	.byte	0x00, 0xf4, 0x21, 0x00


	//----- nvinfo : EIATTR_KPARAM_INFO
	.align		4
.L_14:
        /*0028*/ 	.byte	0x04, 0x17
        /*002a*/ 	.short	(.L_16 - .L_15)
.L_15:
        /*002c*/ 	.word	0x00000000
        /*0030*/ 	.short	0x0001
        /*0032*/ 	.short	0x0008
        /*0034*/ 	.byte	0x00, 0xf4, 0x21, 0x00


	//----- nvinfo : EIATTR_KPARAM_INFO
	.align		4
.L_16:
        /*0038*/ 	.byte	0x04, 0x17
        /*003a*/ 	.short	(.L_18 - .L_17)
.L_17:
        /*003c*/ 	.word	0x00000000
        /*0040*/ 	.short	0x0000
        /*0042*/ 	.short	0x0000
        /*0044*/ 	.byte	0x00, 0xf4, 0x21, 0x00


	//----- nvinfo : EIATTR_SPARSE_MMA_MASK
	.align		4
.L_18:
        /*0048*/ 	.byte	0x03, 0x50
        /*004a*/ 	.short	0x0000


	//----- nvinfo : EIATTR_MAXREG_COUNT
	.align		4
        /*004c*/ 	.byte	0x03, 0x1b
        /*004e*/ 	.short	0x00ff


	//----- nvinfo : EIATTR_EXIT_INSTR_OFFSETS
	.align		4
        /*0050*/ 	.byte	0x04, 0x1c
        /*0052*/ 	.short	(.L_20 - .L_19)


	//   ....[0]....
.L_19:
        /*0054*/ 	.word	0x00001130


	//----- nvinfo : EIATTR_REQNTID
	.align		4
.L_20:
        /*0058*/ 	.byte	0x04, 0x10
        /*005a*/ 	.short	(.L_22 - .L_21)
.L_21:
        /*005c*/ 	.word	0x00000080
        /*0060*/ 	.word	0x00000001
        /*0064*/ 	.word	0x00000001


	//----- nvinfo : EIATTR_CRS_STACK_SIZE
	.align		4
.L_22:
        /*0068*/ 	.byte	0x04, 0x1e
        /*006a*/ 	.short	(.L_24 - .L_23)
.L_23:
        /*006c*/ 	.word	0x00000000


	//----- nvinfo : EIATTR_CBANK_PARAM_SIZE
	.align		4
.L_24:
        /*0070*/ 	.byte	0x03, 0x19
        /*0072*/ 	.short	0x001c


	//----- nvinfo : EIATTR_PARAM_CBANK
	.align		4
        /*0074*/ 	.byte	0x04, 0x0a
        /*0076*/ 	.short	(.L_26 - .L_25)
	.align		4
.L_25:
        /*0078*/ 	.word	index@(.nv.constant0.triton_poi_fused_cat_36)
        /*007c*/ 	.short	0x0210
        /*007e*/ 	.short	0x001c


	//----- nvinfo : EIATTR_SW_WAR
	.align		4
.L_26:
        /*0080*/ 	.byte	0x04, 0x36
        /*0082*/ 	.short	(.L_28 - .L_27)
.L_27:
        /*0084*/ 	.word	0x00000008
.L_28:


//--------------------- .nv.callgraph             --------------------------
	.section	.nv.callgraph,"",@"SHT_CUDA_CALLGRAPH"
	.align	4
	.sectionentsize	8
	.align		4
        /*0000*/ 	.word	0x00000000
	.align		4
        /*0004*/ 	.word	0xffffffff
	.align		4
        /*0008*/ 	.word	0x00000000
	.align		4
        /*000c*/ 	.word	0xfffffffe
	.align		4
        /*0010*/ 	.word	0x00000000
	.align		4
        /*0014*/ 	.word	0xfffffffd
	.align		4
        /*0018*/ 	.word	0x00000000
	.align		4
        /*001c*/ 	.word	0xfffffffc


//--------------------- .nv.constant4             --------------------------
	.section	.nv.constant4,"a",@progbits
	.align	8
	.align		8
.nv.constant4:
        /*0000*/ 	.dword	_$_str


//--------------------- .text.triton_poi_fused_cat_36 --------------------------
	.section	.text.triton_poi_fused_cat_36,"ax",@progbits
	.align	128
        .global         triton_poi_fused_cat_36
        .type           triton_poi_fused_cat_36,@function
        .size           triton_poi_fused_cat_36,(.L_x_25 - triton_poi_fused_cat_36)
        .other          triton_poi_fused_cat_36,@"STO_CUDA_ENTRY STV_DEFAULT"
triton_poi_fused_cat_36:
.text.triton_poi_fused_cat_36:
[----:B------:R-:W0:Y:S02]  /*0000*/  LDC R1, c[0x0][0x28] ;  /* 0x00000a00ff017b82 */ /* 0x000e240000000800 */
[----:B------:R-:W1:Y:S01]  /*0010*/  S2R R0, SR_TID.X ;  /* 0x0000000000007919 */ /* 0x000e620000002100 */
[----:B------:R-:W-:Y:S01]  /*0020*/  ULDC.64 UR4, c[0x0][0x208] ;  /* 0x0000820000047ab9 */ /* 0x000fe20000000a00 */
[----:B------:R-:W-:Y:S01]  /*0030*/  BSSY B0, `(.L_x_0) ;  /* 0x0000011000007945 */ /* 0x000fe20003800000 */
[----:B------:R-:W-:Y:S01]  /*0040*/  CS2R R8, SRZ ;  /* 0x0000000000087805 */ /* 0x000fe2000001ff00 */
[----:B------:R-:W2:Y:S01]  /*0050*/  S2R R3, SR_CTAID.X ;  /* 0x0000000000037919 */ /* 0x000ea20000002500 */
[----:B-1----:R-:W-:-:S04]  /*0060*/  SHF.L.U32 R0, R0, 0x1, RZ ;  /* 0x0000000100007819 */ /* 0x002fc800000006ff */
[----:B------:R-:W-:-:S04]  /*0070*/  LOP3.LUT R0, R0, 0xfe, RZ, 0xc0, !PT ;  /* 0x000000fe00007812 */ /* 0x000fc800078ec0ff */
[----:B--2---:R-:W-:-:S04]  /*0080*/  LEA R4, R3, R0, 0x8 ;  /* 0x0000000003047211 */ /* 0x004fc800078e40ff */
[----:B------:R-:W-:-:S04]  /*0090*/  SHF.R.S32.HI R3, RZ, 0x1f, R4 ;  /* 0x0000001fff037819 */ /* 0x000fc80000011404 */
[----:B------:R-:W-:-:S04]  /*00a0*/  LEA.HI R3, R3, R4, RZ, 0xa ;  /* 0x0000000403037211 */ /* 0x000fc800078f50ff */
[----:B------:R-:W-:Y:S02]  /*00b0*/  LOP3.LUT R5, R3, 0xfffffc00, RZ, 0xc0, !PT ;  /* 0xfffffc0003057812 */ /* 0x000fe400078ec0ff */
[----:B------:R-:W-:Y:S02]  /*00c0*/  SHF.R.S32.HI R6, RZ, 0xa, R3 ;  /* 0x0000000aff067819 */ /* 0x000fe40000011403 */
[----:B------:R-:W-:-:S04]  /*00d0*/  IADD3 R5, R4, -R5, RZ ;  /* 0x8000000504057210 */ /* 0x000fc80007ffe0ff */
[----:B------:R-:W-:Y:S02]  /*00e0*/  ISETP.GE.AND P0, PT, R5, 0x200, PT ;  /* 0x000002000500780c */ /* 0x000fe40003f06270 */
[----:B------:R-:W-:-:S11]  /*00f0*/  LEA R6, R6, R5, 0x9 ;  /* 0x0000000506067211 */ /* 0x000fd600078e48ff */
[----:B------:R-:W-:Y:S05]  /*0100*/  @P0 BRA `(.L_x_1) ;  /* 0x00000000000c0947 */ /* 0x000fea0003800000 */
[----:B------:R-:W1:Y:S02]  /*0110*/  LDC.64 R2, c[0x0][0x210] ;  /* 0x00008400ff027b82 */ /* 0x000e640000000a00 */
[----:B-1----:R-:W-:-:S05]  /*0120*/  IMAD.WIDE R2, R6, 0x4, R2 ;  /* 0x0000000406027825 */ /* 0x002fca00078e0202 */
[----:B------:R1:W5:Y:S02]  /*0130*/  LDG.E.EL.64 R8, desc[UR4][R2.64] ;  /* 0x0000000402087981 */ /* 0x000364000c2e1b00 */
.L_x_1:
[----:B------:R-:W-:Y:S05]  /*0140*/  BSYNC B0 ;  /* 0x0000000000007941 */ /* 0x000fea0003800000 */
.L_x_0:
[----:B-1---5:R-:W-:Y:S01]  /*0150*/  SEL R3, R8, RZ, !P0 ;  /* 0x000000ff08037207 */ /* 0x022fe20004000000 */
[----:B------:R-:W-:Y:S01]  /*0160*/  HFMA2.MMA R15, -RZ, RZ, 1.625, 0 ;  /* 0x3e800000ff0f7435 */ /* 0x000fe200000001ff */
[----:B------:R-:W-:Y:S01]  /*0170*/  SEL R2, R9, RZ, !P0 ;  /* 0x000000ff09027207 */ /* 0x000fe20004000000 */
[----:B------:R-:W-:Y:S02]  /*0180*/  BSSY B0, `(.L_x_2) ;  /* 0x000003d000007945 */ /* 0x000fe40003800000 */
[----:B------:R-:W-:Y:S02]  /*0190*/  FMUL R7, R3, 1.4426950216293334961 ;  /* 0x3fb8aa3b03077820 */ /* 0x000fe40000400000 */
[----:B------:R-:W-:-:S03]  /*01a0*/  FMUL R10, R2, 1.4426950216293334961 ;  /* 0x3fb8aa3b020a7820 */ /* 0x000fc60000400000 */
[----:B------:R-:W-:Y:S02]  /*01b0*/  FSETP.GEU.AND P1, PT, R7, -126, PT ;  /* 0xc2fc00000700780b */ /* 0x000fe40003f2e000 */
[----:B------:R-:W-:-:S11]  /*01c0*/  FSETP.GEU.AND P2, PT, R10, -126, PT ;  /* 0xc2fc00000a00780b */ /* 0x000fd60003f4e000 */
[----:B------:R-:W-:Y:S02]  /*01d0*/  @!P1 FMUL R7, R7, 0.5 ;  /* 0x3f00000007079820 */ /* 0x000fe40000400000 */
[----:B------:R-:W-:Y:S02]  /*01e0*/  @!P2 FMUL R10, R10, 0.5 ;  /* 0x3f0000000a0aa820 */ /* 0x000fe40000400000 */
[----:B------:R-:W1:Y:S08]  /*01f0*/  MUFU.EX2 R0, R7 ;  /* 0x0000000700007308 */ /* 0x000e700000000800 */
[----:B------:R-:W2:Y:S01]  /*0200*/  MUFU.EX2 R8, R10 ;  /* 0x0000000a00087308 */ /* 0x000ea20000000800 */
[----:B-1----:R-:W-:Y:S01]  /*0210*/  @!P1 FMUL R0, R0, R0 ;  /* 0x0000000000009220 */ /* 0x002fe20000400000 */
[----:B------:R-:W-:-:S03]  /*0220*/  FSETP.GT.AND P1, PT, R3, 20, PT ;  /* 0x41a000000300780b */ /* 0x000fc60003f24000 */
[C---:B------:R-:W-:Y:S01]  /*0230*/  FADD.FTZ.RZ R9, R0.reuse, 1 ;  /* 0x3f80000000097421 */ /* 0x040fe2000001c000 */
[----:B------:R-:W-:Y:S01]  /*0240*/  ISETP.GE.U32.AND P3, PT, R0, 0x7f800000, PT ;  /* 0x7f8000000000780c */ /* 0x000fe20003f66070 */
[----:B--2---:R-:W-:-:S03]  /*0250*/  @!P2 FMUL R8, R8, R8 ;  /* 0x000000080808a220 */ /* 0x004fc60000400000 */
[----:B------:R-:W-:Y:S01]  /*0260*/  IADD3 R9, R9, -0x3f400000, RZ ;  /* 0xc0c0000009097810 */ /* 0x000fe20007ffe0ff */
[----:B------:R-:W-:-:S03]  /*0270*/  FADD.FTZ.RZ R11, R8, 1 ;  /* 0x3f800000080b7421 */ /* 0x000fc6000001c000 */
[----:B------:R-:W-:Y:S02]  /*0280*/  LOP3.LUT R9, R9, 0xff800000, RZ, 0xc0, !PT ;  /* 0xff80000009097812 */ /* 0x000fe400078ec0ff */
[----:B------:R-:W-:Y:S02]  /*0290*/  ISETP.GE.U32.AND P2, PT, R8, 0x7f800000, PT ;  /* 0x7f8000000800780c */ /* 0x000fe40003f46070 */
[----:B------:R-:W-:Y:S02]  /*02a0*/  IADD3 R11, R11, -0x3f400000, RZ ;  /* 0xc0c000000b0b7810 */ /* 0x000fe40007ffe0ff */
[----:B------:R-:W-:Y:S02]  /*02b0*/  IADD3 R7, -R9, 0x40800000, RZ ;  /* 0x4080000009077810 */ /* 0x000fe40007ffe1ff */
[----:B------:R-:W-:Y:S02]  /*02c0*/  LOP3.LUT R11, R11, 0xff800000, RZ, 0xc0, !PT ;  /* 0xff8000000b0b7812 */ /* 0x000fe400078ec0ff */
[----:B------:R-:W-:Y:S01]  /*02d0*/  IADD3 R12, R0, -R9, RZ ;  /* 0x80000009000c7210 */ /* 0x000fe20007ffe0ff */
[----:B------:R-:W-:Y:S01]  /*02e0*/  FFMA.FTZ R13, R7, R15, -1 ;  /* 0xbf800000070d7423 */ /* 0x000fe2000001000f */
[----:B------:R-:W-:-:S02]  /*02f0*/  IADD3 R14, -R11, 0x40800000, RZ ;  /* 0x408000000b0e7810 */ /* 0x000fc40007ffe1ff */
[----:B------:R-:W-:Y:S01]  /*0300*/  IADD3 R10, R8, -R11, RZ ;  /* 0x8000000b080a7210 */ /* 0x000fe20007ffe0ff */
[----:B------:R-:W-:Y:S01]  /*0310*/  FADD R12, R12, R13 ;  /* 0x0000000d0c0c7221 */ /* 0x000fe20000000000 */
[----:B------:R-:W-:Y:S01]  /*0320*/  MOV R7, 0x3d39bf78 ;  /* 0x3d39bf7800077802 */ /* 0x000fe20000000f00 */
[----:B------:R-:W-:Y:S01]  /*0330*/  FFMA.FTZ R15, R14, R15, -1 ;  /* 0xbf8000000e0f7423 */ /* 0x000fe2000001000f */
[----:B------:R-:W-:Y:S02]  /*0340*/  I2FP.F32.S32 R11, R11 ;  /* 0x0000000b000b7245 */ /* 0x000fe40000201400 */
[----:B------:R-:W-:Y:S01]  /*0350*/  I2FP.F32.S32 R9, R9 ;  /* 0x0000000900097245 */ /* 0x000fe20000201400 */
[----:B------:R-:W-:Y:S01]  /*0360*/  FADD R10, R10, R15 ;  /* 0x0000000f0a0a7221 */ /* 0x000fe20000000000 */
[-C--:B------:R-:W-:Y:S01]  /*0370*/  FFMA.FTZ R13, R12, -R7.reuse, 0.10546888411045074463 ;  /* 0x3dd800120c0d7423 */ /* 0x080fe20000010807 */
[----:B------:R-:W-:Y:S02]  /*0380*/  FMUL R11, R11, 1.1920928955078125e-07 ;  /* 0x340000000b0b7820 */ /* 0x000fe40000400000 */
[----:B------:R-:W-:Y:S01]  /*0390*/  FFMA.FTZ R15, R10, -R7, 0.10546888411045074463 ;  /* 0x3dd800120a0f7423 */ /* 0x000fe20000010807 */
[----:B------:R-:W-:Y:S01]  /*03a0*/  FFMA.FTZ R13, R12, R13, -0.13229703903198242188 ;  /* 0xbe0778e00c0d7423 */ /* 0x000fe2000001000d */
[----:B------:R-:W-:-:S02]  /*03b0*/  FMUL R9, R9, 1.1920928955078125e-07 ;  /* 0x3400000009097820 */ /* 0x000fc40000400000 */
[----:B------:R-:W-:Y:S01]  /*03c0*/  FFMA.FTZ R15, R10, R15, -0.13229703903198242188 ;  /* 0xbe0778e00a0f7423 */ /* 0x000fe2000001000f */
[----:B------:R-:W-:-:S03]  /*03d0*/  FFMA.FTZ R13, R12, R13, 0.14491446316242218018 ;  /* 0x3e1464750c0d7423 */ /* 0x000fc6000001000d */
[----:B------:R-:W-:Y:S01]  /*03e0*/  FFMA.FTZ R15, R10, R15, 0.14491446316242218018 ;  /* 0x3e1464750a0f7423 */ /* 0x000fe2000001000f */
[----:B------:R-:W-:-:S03]  /*03f0*/  FFMA.FTZ R13, R12, R13, -0.16641564667224884033 ;  /* 0xbe2a68dd0c0d7423 */ /* 0x000fc6000001000d */
[----:B------:R-:W-:Y:S01]  /*0400*/  FFMA.FTZ R15, R10, R15, -0.16641564667224884033 ;  /* 0xbe2a68dd0a0f7423 */ /* 0x000fe2000001000f */
[----:B------:R-:W-:-:S03]  /*0410*/  FFMA.FTZ R13, R12, R13, 0.19988867640495300293 ;  /* 0x3e4caf9e0c0d7423 */ /* 0x000fc6000001000d */
[----:B------:R-:W-:Y:S01]  /*0420*/  FFMA.FTZ R15, R10, R15, 0.19988867640495300293 ;  /* 0x3e4caf9e0a0f7423 */ /* 0x000fe2000001000f */
[----:B------:R-:W-:-:S03]  /*0430*/  FFMA.FTZ R13, R12, R13, -0.25000196695327758789 ;  /* 0xbe8000420c0d7423 */ /* 0x000fc6000001000d */
[----:B------:R-:W-:Y:S01]  /*0440*/  FFMA.FTZ R15, R10, R15, -0.25000196695327758789 ;  /* 0xbe8000420a0f7423 */ /* 0x000fe2000001000f */
[----:B------:R-:W-:-:S03]  /*0450*/  FFMA.FTZ R13, R12, R13, 0.33333510160446166992 ;  /* 0x3eaaaae60c0d7423 */ /* 0x000fc6000001000d */
[----:B------:R-:W-:Y:S01]  /*0460*/  FFMA.FTZ R15, R10, R15, 0.33333510160446166992 ;  /* 0x3eaaaae60a0f7423 */ /* 0x000fe2000001000f */
[----:B------:R-:W-:-:S03]  /*0470*/  FFMA.FTZ R13, R12, R13, -0.5 ;  /* 0xbf0000000c0d7423 */ /* 0x000fc6000001000d */
[----:B------:R-:W-:Y:S01]  /*0480*/  FFMA.FTZ R15, R10, R15, -0.5 ;  /* 0xbf0000000a0f7423 */ /* 0x000fe2000001000f */
[----:B------:R-:W-:-:S03]  /*0490*/  FMUL R13, R12, R13 ;  /* 0x0000000d0c0d7220 */ /* 0x000fc60000400000 */
[----:B------:R-:W-:Y:S01]  /*04a0*/  FMUL R15, R10, R15 ;  /* 0x0000000f0a0f7220 */ /* 0x000fe20000400000 */
[----:B------:R-:W-:-:S03]  /*04b0*/  FFMA.FTZ R12, R12, R13, R12 ;  /* 0x0000000d0c0c7223 */ /* 0x000fc6000001000c */
[----:B------:R-:W-:Y:S01]  /*04c0*/  FFMA.FTZ R10, R10, R15, R10 ;  /* 0x0000000f0a0a7223 */ /* 0x000fe2000001000a */
[----:B------:R-:W-:-:S03]  /*04d0*/  FFMA.FTZ R12, R9, 0.69314718246459960938, R12 ;  /* 0x3f317218090c7823 */ /* 0x000fc6000001000c */
[----:B------:R-:W-:Y:S01]  /*04e0*/  FFMA.FTZ R11, R11, 0.69314718246459960938, R10 ;  /* 0x3f3172180b0b7823 */ /* 0x000fe2000001000a */
[----:B------:R-:W-:Y:S06]  /*04f0*/  @!P3 BRA `(.L_x_3) ;  /* 0x000000000014b947 */ /* 0x000fec0003800000 */
[C---:B------:R-:W-:Y:S02]  /*0500*/  ISETP.GE.AND P3, PT, R0.reuse, -0x407fffff, PT ;  /* 0xbf8000010000780c */ /* 0x040fe40003f66270 */
[----:B------:R-:W-:-:S11]  /*0510*/  FSETP.NEU.AND P4, PT, R0, RZ, PT ;  /* 0x000000ff0000720b */ /* 0x000fd60003f8d000 */
[----:B------:R-:W-:-:S05]  /*0520*/  @P3 MOV R9, 0x7f800000 ;  /* 0x7f80000000093802 */ /* 0x000fca0000000f00 */
[----:B------:R-:W-:-:S05]  /*0530*/  @P3 FFMA.FTZ R12, R0, R9, +INF ;  /* 0x7f800000000c3423 */ /* 0x000fca0000010009 */
[----:B------:R-:W-:-:S07]  /*0540*/  FSEL R12, R12, -RZ, P4 ;  /* 0x800000ff0c0c7208 */ /* 0x000fce0002000000 */
.L_x_3:
[----:B------:R-:W-:Y:S05]  /*0550*/  BSYNC B0 ;  /* 0x0000000000007941 */ /* 0x000fea0003800000 */
.L_x_2:
[----:B------:R-:W-:Y:S04]  /*0560*/  BSSY B0, `(.L_x_4) ;  /* 0x0000007000007945 */ /* 0x000fe80003800000 */
[----:B------:R-:W-:Y:S05]  /*0570*/  @!P2 BRA `(.L_x_5) ;  /* 0x000000000014a947 */ /* 0x000fea0003800000 */
[C---:B------:R-:W-:Y:S02]  /*0580*/  ISETP.GE.AND P2, PT, R8.reuse, -0x407fffff, PT ;  /* 0xbf8000010800780c */ /* 0x040fe40003f46270 */
[----:B------:R-:W-:-:S11]  /*0590*/  FSETP.NEU.AND P3, PT, R8, RZ, PT ;  /* 0x000000ff0800720b */ /* 0x000fd60003f6d000 */
[----:B------:R-:W-:-:S05]  /*05a0*/  @P2 MOV R9, 0x7f800000 ;  /* 0x7f80000000092802 */ /* 0x000fca0000000f00 */
[----:B------:R-:W-:-:S05]  /*05b0*/  @P2 FFMA.FTZ R11, R8, R9, +INF ;  /* 0x7f800000080b2423 */ /* 0x000fca0000010009 */
[----:B------:R-:W-:-:S07]  /*05c0*/  FSEL R11, R11, -RZ, P3 ;  /* 0x800000ff0b0b7208 */ /* 0x000fce0001800000 */
.L_x_5:
[----:B------:R-:W-:Y:S05]  /*05d0*/  BSYNC B0 ;  /* 0x0000000000007941 */ /* 0x000fea0003800000 */
.L_x_4:
[----:B------:R-:W-:Y:S01]  /*05e0*/  FSEL R13, R3, R12, P1 ;  /* 0x0000000c030d7208 */ /* 0x000fe20000800000 */
[----:B------:R-:W-:Y:S01]  /*05f0*/  BSSY B0, `(.L_x_6) ;  /* 0x0000017000007945 */ /* 0x000fe20003800000 */
[----:B------:R-:W-:-:S03]  /*0600*/  FSETP.GT.AND P1, PT, R2, 20, PT ;  /* 0x41a000000200780b */ /* 0x000fc60003f24000 */
[----:B------:R-:W-:Y:S01]  /*0610*/  FADD.FTZ R12, |R13|, -RZ ;  /* 0x800000ff0d0c7221 */ /* 0x000fe20000010200 */
[----:B------:R-:W-:-:S04]  /*0620*/  FSEL R9, R2, R11, P1 ;  /* 0x0000000b02097208 */ /* 0x000fc80000800000 */
[----:B------:R-:W-:-:S13]  /*0630*/  FSETP.GE.AND P2, PT, R12, 0.60000002384185791016, PT ;  /* 0x3f19999a0c00780b */ /* 0x000fda0003f46000 */
[----:B------:R-:W-:Y:S05]  /*0640*/  @!P2 BRA `(.L_x_7) ;  /* 0x000000000028a947 */ /* 0x000fea0003800000 */
[C---:B------:R-:W-:Y:S01]  /*0650*/  FMUL R0, R12.reuse, 2.8853900432586669922 ;  /* 0x4038aa3b0c007820 */ /* 0x040fe20000400000 */
[----:B------:R-:W-:Y:S01]  /*0660*/  HFMA2.MMA R11, -RZ, RZ, 1.875, 0 ;  /* 0x3f800000ff0b7435 */ /* 0x000fe200000001ff */
[----:B------:R-:W-:-:S04]  /*0670*/  FSETP.GE.AND P1, PT, R12, 9.010913848876953125, PT ;  /* 0x41102cb40c00780b */ /* 0x000fc80003f26000 */
[----:B------:R-:W1:Y:S02]  /*0680*/  MUFU.EX2 R0, R0 ;  /* 0x0000000000007308 */ /* 0x000e640000000800 */
[----:B-1----:R-:W-:-:S06]  /*0690*/  FADD R10, R0, 1 ;  /* 0x3f800000000a7421 */ /* 0x002fcc0000000000 */
[----:B------:R-:W1:Y:S02]  /*06a0*/  MUFU.RCP R10, R10 ;  /* 0x0000000a000a7308 */ /* 0x000e640000001000 */
[----:B-1----:R-:W-:-:S05]  /*06b0*/  FFMA.FTZ R8, R10, -2, R11 ;  /* 0xc00000000a087823 */ /* 0x002fca000001000b */
[----:B------:R-:W-:-:S04]  /*06c0*/  FSEL R8, R8, 1, !P1 ;  /* 0x3f80000008087808 */ /* 0x000fc80004800000 */
[----:B------:R-:W-:Y:S01]  /*06d0*/  LOP3.LUT R8, R8, 0x80000000, R13, 0xf8, !PT ;  /* 0x8000000008087812 */ /* 0x000fe200078ef80d */
[----:B------:R-:W-:Y:S06]  /*06e0*/  BRA `(.L_x_8) ;  /* 0x00000000001c7947 */ /* 0x000fec0003800000 */
.L_x_7:
[----:B------:R-:W-:Y:S01]  /*06f0*/  MOV R0, 0x3c80f082 ;  /* 0x3c80f08200007802 */ /* 0x000fe20000000f00 */
[----:B------:R-:W-:-:S04]  /*0700*/  FMUL R11, R13, R13 ;  /* 0x0000000d0d0b7220 */ /* 0x000fc80000400000 */
[----:B------:R-:W-:-:S04]  /*0710*/  FFMA.FTZ R0, R11, R0, -0.052303962409496307373 ;  /* 0xbd563cae0b007423 */ /* 0x000fc80000010000 */
[----:B------:R-:W-:-:S04]  /*0720*/  FFMA.FTZ R0, R11, R0, 0.1331529766321182251 ;  /* 0x3e0859410b007423 */ /* 0x000fc80000010000 */
[----:B------:R-:W-:-:S04]  /*0730*/  FFMA.FTZ R0, R11, R0, -0.33332768082618713379 ;  /* 0xbeaaa9ed0b007423 */ /* 0x000fc80000010000 */
[----:B------:R-:W-:-:S04]  /*0740*/  FFMA.FTZ R0, R11, R0, RZ ;  /* 0x000000000b007223 */ /* 0x000fc800000100ff */
[----:B------:R-:W-:-:S07]  /*0750*/  FFMA.FTZ R8, R13, R0, R13 ;  /* 0x000000000d087223 */ /* 0x000fce000001000d */
.L_x_8:
[----:B------:R-:W-:Y:S05]  /*0760*/  BSYNC B0 ;  /* 0x0000000000007941 */ /* 0x000fea0003800000 */
.L_x_6:
[----:B------:R-:W-:Y:S01]  /*0770*/  FADD.FTZ R12, |R9|, -RZ ;  /* 0x800000ff090c7221 */ /* 0x000fe20000010200 */
[----:B------:R-:W-:Y:S01]  /*0780*/  BSSY B0, `(.L_x_9) ;  /* 0x0000015000007945 */ /* 0x000fe20003800000 */
[----:B------:R-:W-:-:S03]  /*0790*/  SHF.R.S32.HI R13, RZ, 0x1f, R6 ;  /* 0x0000001fff0d7819 */ /* 0x000fc60000011406 */
        /* <DEDUP_REMOVED lines=12> */
.L_x_10:
[----:B------:R-:W-:Y:S01]  /*0860*/  MOV R0, 0x3c80f082 ;  /* 0x3c80f08200007802 */ /* 0x000fe20000000f00 */
[----:B------:R-:W-:-:S04]  /*0870*/  FMUL R11, R9, R9 ;  /* 0x00000009090b7220 */ /* 0x000fc80000400000 */
[----:B------:R-:W-:-:S04]  /*0880*/  FFMA.FTZ R0, R11, R0, -0.052303962409496307373 ;  /* 0xbd563cae0b007423 */ /* 0x000fc80000010000 */
[----:B------:R-:W-:-:S04]  /*0890*/  FFMA.FTZ R0, R11, R0, 0.1331529766321182251 ;  /* 0x3e0859410b007423 */ /* 0x000fc80000010000 */
[----:B------:R-:W-:-:S04]  /*08a0*/  FFMA.FTZ R0, R11, R0, -0.33332768082618713379 ;  /* 0xbeaaa9ed0b007423 */ /* 0x000fc80000010000 */
[----:B------:R-:W-:-:S04]  /*08b0*/  FFMA.FTZ R0, R11, R0, RZ ;  /* 0x000000000b007223 */ /* 0x000fc800000100ff */
[----:B------:R-:W-:-:S07]  /*08c0*/  FFMA.FTZ R9, R9, R0, R9 ;  /* 0x0000000009097223 */ /* 0x000fce0000010009 */
.L_x_11:
[----:B------:R-:W-:Y:S05]  /*08d0*/  BSYNC B0 ;  /* 0x0000000000007941 */ /* 0x000fea0003800000 */
.L_x_9:
[----:B------:R-:W-:Y:S01]  /*08e0*/  ISETP.GT.AND P1, PT, R5, 0x1ff, PT ;  /* 0x000001ff0500780c */ /* 0x000fe20003f24270 */
[----:B------:R-:W-:Y:S01]  /*08f0*/  ULDC.64 UR6, c[0x0][0x218] ;  /* 0x0000860000067ab9 */ /* 0x000fe20000000a00 */
[----:B------:R-:W-:Y:S01]  /*0900*/  BSSY B0, `(.L_x_12) ;  /* 0x0000006000007945 */ /* 0x000fe20003800000 */
[----:B------:R-:W-:-:S04]  /*0910*/  LEA R10, P2, R6, UR6, 0x2 ;  /* 0x00000006060a7c11 */ /* 0x000fc8000f8410ff */
[----:B------:R-:W-:Y:S02]  /*0920*/  LEA.HI.X R11, R6, UR7, R13, 0x2, P2 ;  /* 0x00000007060b7c11 */ /* 0x000fe400090f140d */
[----:B------:R-:W-:-:S04]  /*0930*/  CS2R R12, SRZ ;  /* 0x00000000000c7805 */ /* 0x000fc8000001ff00 */
[----:B------:R-:W-:Y:S05]  /*0940*/  @!P1 BRA `(.L_x_13) ;  /* 0x0000000000049947 */ /* 0x000fea0003800000 */
[----:B------:R1:W5:Y:S02]  /*0950*/  LDG.E.EL.64 R12, desc[UR4][R10.64+-0x800] ;  /* 0xfff800040a0c7981 */ /* 0x000364000c2e1b00 */
.L_x_13:
[----:B------:R-:W-:Y:S05]  /*0960*/  BSYNC B0 ;  /* 0x0000000000007941 */ /* 0x000fea0003800000 */
.L_x_12:
[----:B-----5:R-:W-:Y:S01]  /*0970*/  SEL R5, R12, RZ, P1 ;  /* 0x000000ff0c057207 */ /* 0x020fe20000800000 */
[----:B------:R-:W-:Y:S01]  /*0980*/  BSSY B0, `(.L_x_14) ;  /* 0x000003e000007945 */ /* 0x000fe20003800000 */
[----:B------:R-:W-:-:S03]  /*0990*/  SEL R6, R13, RZ, P1 ;  /* 0x000000ff0d067207 */ /* 0x000fc60000800000 */
[----:B------:R-:W-:Y:S02]  /*09a0*/  FMUL R12, R5, 1.4426950216293334961 ;  /* 0x3fb8aa3b050c7820 */ /* 0x000fe40000400000 */
[----:B------:R-:W-:-:S03]  /*09b0*/  FMUL R14, R6, 1.4426950216293334961 ;  /* 0x3fb8aa3b060e7820 */ /* 0x000fc60000400000 */
[----:B------:R-:W-:Y:S02]  /*09c0*/  FSETP.GEU.AND P1, PT, R12, -126, PT ;  /* 0xc2fc00000c00780b */ /* 0x000fe40003f2e000 */
[----:B------:R-:W-:-:S11]  /*09d0*/  FSETP.GEU.AND P2, PT, R14, -126, PT ;  /* 0xc2fc00000e00780b */ /* 0x000fd60003f4e000 */
[----:B------:R-:W-:Y:S02]  /*09e0*/  @!P1 FMUL R12, R12, 0.5 ;  /* 0x3f0000000c0c9820 */ /* 0x000fe40000400000 */
[----:B------:R-:W-:Y:S02]  /*09f0*/  @!P2 FMUL R14, R14, 0.5 ;  /* 0x3f0000000e0ea820 */ /* 0x000fe40000400000 */
[----:B------:R-:W2:Y:S08]  /*0a00*/  MUFU.EX2 R0, R12 ;  /* 0x0000000c00007308 */ /* 0x000eb00000000800 */
[----:B-1----:R-:W1:Y:S01]  /*0a10*/  MUFU.EX2 R11, R14 ;  /* 0x0000000e000b7308 */ /* 0x002e620000000800 */
[----:B--2---:R-:W-:Y:S01]  /*0a20*/  @!P1 FMUL R0, R0, R0 ;  /* 0x0000000000009220 */ /* 0x004fe20000400000 */
[----:B------:R-:W-:-:S03]  /*0a30*/  FSETP.GT.AND P1, PT, R5, 20, PT ;  /* 0x41a000000500780b */ /* 0x000fc60003f24000 */
[C---:B------:R-:W-:Y:S01]  /*0a40*/  FADD.FTZ.RZ R10, R0.reuse, 1 ;  /* 0x3f800000000a7421 */ /* 0x040fe2000001c000 */
[----:B------:R-:W-:Y:S01]  /*0a50*/  ISETP.GE.U32.AND P3, PT, R0, 0x7f800000, PT ;  /* 0x7f8000000000780c */ /* 0x000fe20003f66070 */
[----:B-1----:R-:W-:-:S03]  /*0a60*/  @!P2 FMUL R11, R11, R11 ;  /* 0x0000000b0b0ba220 */ /* 0x002fc60000400000 */
[----:B------:R-:W-:Y:S01]  /*0a70*/  IADD3 R10, R10, -0x3f400000, RZ ;  /* 0xc0c000000a0a7810 */ /* 0x000fe20007ffe0ff */
[----:B------:R-:W-:-:S03]  /*0a80*/  FADD.FTZ.RZ R15, R11, 1 ;  /* 0x3f8000000b0f7421 */ /* 0x000fc6000001c000 */
[----:B------:R-:W-:Y:S01]  /*0a90*/  LOP3.LUT R13, R10, 0xff800000, RZ, 0xc0, !PT ;  /* 0xff8000000a0d7812 */ /* 0x000fe200078ec0ff */
[----:B------:R-:W-:Y:S01]  /*0aa0*/  HFMA2.MMA R10, -RZ, RZ, 1.875, 0 ;  /* 0x3f800000ff0a7435 */ /* 0x000fe200000001ff */
[----:B------:R-:W-:Y:S02]  /*0ab0*/  ISETP.GE.U32.AND P2, PT, R11, 0x7f800000, PT ;  /* 0x7f8000000b00780c */ /* 0x000fe40003f46070 */
[----:B------:R-:W-:Y:S02]  /*0ac0*/  IADD3 R16, R15, -0x3f400000, RZ ;  /* 0xc0c000000f107810 */ /* 0x000fe40007ffe0ff */
[----:B------:R-:W-:Y:S02]  /*0ad0*/  IADD3 R15, -R13, 0x40800000, RZ ;  /* 0x408000000d0f7810 */ /* 0x000fe40007ffe1ff */
[----:B------:R-:W-:Y:S02]  /*0ae0*/  LOP3.LUT R12, R16, 0xff800000, RZ, 0xc0, !PT ;  /* 0xff800000100c7812 */ /* 0x000fe400078ec0ff */
[----:B------:R-:W-:Y:S01]  /*0af0*/  IADD3 R16, R0, -R13, RZ ;  /* 0x8000000d00107210 */ /* 0x000fe20007ffe0ff */
[----:B------:R-:W-:Y:S01]  /*0b00*/  FFMA.FTZ R15, R15, 0.25, -R10 ;  /* 0x3e8000000f0f7823 */ /* 0x000fe2000001080a */
[----:B------:R-:W-:-:S02]  /*0b10*/  IADD3 R17, -R12, 0x40800000, RZ ;  /* 0x408000000c117810 */ /* 0x000fc40007ffe1ff */
[----:B------:R-:W-:Y:S01]  /*0b20*/  IADD3 R14, R11, -R12, RZ ;  /* 0x8000000c0b0e7210 */ /* 0x000fe20007ffe0ff */
[----:B------:R-:W-:Y:S01]  /*0b30*/  FADD R16, R16, R15 ;  /* 0x0000000f10107221 */ /* 0x000fe20000000000 */
[----:B------:R-:W-:Y:S01]  /*0b40*/  I2FP.F32.S32 R12, R12 ;  /* 0x0000000c000c7245 */ /* 0x000fe20000201400 */
[----:B------:R-:W-:Y:S01]  /*0b50*/  FFMA.FTZ R17, R17, 0.25, -R10 ;  /* 0x3e80000011117823 */ /* 0x000fe2000001080a */
[----:B------:R-:W-:Y:S01]  /*0b60*/  I2FP.F32.S32 R13, R13 ;  /* 0x0000000d000d7245 */ /* 0x000fe20000201400 */
[----:B------:R-:W-:Y:S02]  /*0b70*/  FFMA.FTZ R15, R16, -R7, 0.10546888411045074463 ;  /* 0x3dd80012100f7423 */ /* 0x000fe40000010807 */
[----:B------:R-:W-:Y:S01]  /*0b80*/  FADD R14, R14, R17 ;  /* 0x000000110e0e7221 */ /* 0x000fe20000000000 */
[----:B------:R-:W-:Y:S01]  /*0b90*/  FMUL R12, R12, 1.1920928955078125e-07 ;  /* 0x340000000c0c7820 */ /* 0x000fe20000400000 */
[----:B------:R-:W-:Y:S01]  /*0ba0*/  FFMA.FTZ R15, R16, R15, -0.13229703903198242188 ;  /* 0xbe0778e0100f7423 */ /* 0x000fe2000001000f */
[----:B------:R-:W-:Y:S01]  /*0bb0*/  FMUL R13, R13, 1.1920928955078125e-07 ;  /* 0x340000000d0d7820 */ /* 0x000fe20000400000 */
[----:B------:R-:W-:-:S02]  /*0bc0*/  FFMA.FTZ R7, R14, -R7, 0.10546888411045074463 ;  /* 0x3dd800120e077423 */ /* 0x000fc40000010807 */
[----:B------:R-:W-:Y:S02]  /*0bd0*/  FFMA.FTZ R15, R16, R15, 0.14491446316242218018 ;  /* 0x3e146475100f7423 */ /* 0x000fe4000001000f */
[----:B------:R-:W-:Y:S02]  /*0be0*/  FFMA.FTZ R7, R14, R7, -0.13229703903198242188 ;  /* 0xbe0778e00e077423 */ /* 0x000fe40000010007 */
[----:B------:R-:W-:Y:S02]  /*0bf0*/  FFMA.FTZ R15, R16, R15, -0.16641564667224884033 ;  /* 0xbe2a68dd100f7423 */ /* 0x000fe4000001000f */
[----:B------:R-:W-:Y:S02]  /*0c00*/  FFMA.FTZ R7, R14, R7, 0.14491446316242218018 ;  /* 0x3e1464750e077423 */ /* 0x000fe40000010007 */
[----:B------:R-:W-:Y:S02]  /*0c10*/  FFMA.FTZ R15, R16, R15, 0.19988867640495300293 ;  /* 0x3e4caf9e100f7423 */ /* 0x000fe4000001000f */
[----:B------:R-:W-:-:S02]  /*0c20*/  FFMA.FTZ R7, R14, R7, -0.16641564667224884033 ;  /* 0xbe2a68dd0e077423 */ /* 0x000fc40000010007 */
[----:B------:R-:W-:Y:S02]  /*0c30*/  FFMA.FTZ R15, R16, R15, -0.25000196695327758789 ;  /* 0xbe800042100f7423 */ /* 0x000fe4000001000f */
[----:B------:R-:W-:Y:S02]  /*0c40*/  FFMA.FTZ R7, R14, R7, 0.19988867640495300293 ;  /* 0x3e4caf9e0e077423 */ /* 0x000fe40000010007 */
[----:B------:R-:W-:Y:S02]  /*0c50*/  FFMA.FTZ R15, R16, R15, 0.33333510160446166992 ;  /* 0x3eaaaae6100f7423 */ /* 0x000fe4000001000f */
[----:B------:R-:W-:Y:S02]  /*0c60*/  FFMA.FTZ R7, R14, R7, -0.25000196695327758789 ;  /* 0xbe8000420e077423 */ /* 0x000fe40000010007 */
[----:B------:R-:W-:Y:S02]  /*0c70*/  FFMA.FTZ R15, R16, R15, -0.5 ;  /* 0xbf000000100f7423 */ /* 0x000fe4000001000f */
[----:B------:R-:W-:-:S02]  /*0c80*/  FFMA.FTZ R7, R14, R7, 0.33333510160446166992 ;  /* 0x3eaaaae60e077423 */ /* 0x000fc40000010007 */
[----:B------:R-:W-:Y:S02]  /*0c90*/  FMUL R15, R16, R15 ;  /* 0x0000000f100f7220 */ /* 0x000fe40000400000 */
[----:B------:R-:W-:Y:S02]  /*0ca0*/  FFMA.FTZ R7, R14, R7, -0.5 ;  /* 0xbf0000000e077423 */ /* 0x000fe40000010007 */
[----:B------:R-:W-:Y:S02]  /*0cb0*/  FFMA.FTZ R16, R16, R15, R16 ;  /* 0x0000000f10107223 */ /* 0x000fe40000010010 */
[C---:B------:R-:W-:Y:S02]  /*0cc0*/  FMUL R7, R14.reuse, R7 ;  /* 0x000000070e077220 */ /* 0x040fe40000400000 */
[----:B------:R-:W-:Y:S02]  /*0cd0*/  FFMA.FTZ R16, R13, 0.69314718246459960938, R16 ;  /* 0x3f3172180d107823 */ /* 0x000fe40000010010 */
[----:B------:R-:W-:-:S04]  /*0ce0*/  FFMA.FTZ R7, R14, R7, R14 ;  /* 0x000000070e077223 */ /* 0x000fc8000001000e */
[----:B------:R-:W-:Y:S01]  /*0cf0*/  FFMA.FTZ R7, R12, 0.69314718246459960938, R7 ;  /* 0x3f3172180c077823 */ /* 0x000fe20000010007 */
[----:B------:R-:W-:Y:S06]  /*0d00*/  @!P3 BRA `(.L_x_15) ;  /* 0x000000000014b947 */ /* 0x000fec0003800000 */
[C---:B------:R-:W-:Y:S02]  /*0d10*/  ISETP.GE.AND P3, PT, R0.reuse, -0x407fffff, PT ;  /* 0xbf8000010000780c */ /* 0x040fe40003f66270 */
[----:B------:R-:W-:-:S11]  /*0d20*/  FSETP.NEU.AND P4, PT, R0, RZ, PT ;  /* 0x000000ff0000720b */ /* 0x000fd60003f8d000 */
[----:B------:R-:W-:-:S05]  /*0d30*/  @P3 MOV R13, 0x7f800000 ;  /* 0x7f800000000d3802 */ /* 0x000fca0000000f00 */
[----:B------:R-:W-:-:S05]  /*0d40*/  @P3 FFMA.FTZ R16, R0, R13, +INF ;  /* 0x7f80000000103423 */ /* 0x000fca000001000d */
[----:B------:R-:W-:-:S07]  /*0d50*/  FSEL R16, R16, -RZ, P4 ;  /* 0x800000ff10107208 */ /* 0x000fce0002000000 */
.L_x_15:
[----:B------:R-:W-:Y:S05]  /*0d60*/  BSYNC B0 ;  /* 0x0000000000007941 */ /* 0x000fea0003800000 */
.L_x_14:
[----:B------:R-:W-:Y:S04]  /*0d70*/  BSSY B0, `(.L_x_16) ;  /* 0x0000007000007945 */ /* 0x000fe80003800000 */
[----:B------:R-:W-:Y:S05]  /*0d80*/  @!P2 BRA `(.L_x_17) ;  /* 0x000000000014a947 */ /* 0x000fea0003800000 */
[C---:B------:R-:W-:Y:S02]  /*0d90*/  ISETP.GE.AND P2, PT, R11.reuse, -0x407fffff, PT ;  /* 0xbf8000010b00780c */ /* 0x040fe40003f46270 */
[----:B------:R-:W-:-:S11]  /*0da0*/  FSETP.NEU.AND P3, PT, R11, RZ, PT ;  /* 0x000000ff0b00720b */ /* 0x000fd60003f6d000 */
[----:B------:R-:W-:-:S05]  /*0db0*/  @P2 MOV R0, 0x7f800000 ;  /* 0x7f80000000002802 */ /* 0x000fca0000000f00 */
[----:B------:R-:W-:-:S05]  /*0dc0*/  @P2 FFMA.FTZ R7, R11, R0, +INF ;  /* 0x7f8000000b072423 */ /* 0x000fca0000010000 */
[----:B------:R-:W-:-:S07]  /*0dd0*/  FSEL R7, R7, -RZ, P3 ;  /* 0x800000ff07077208 */ /* 0x000fce0001800000 */
.L_x_17:
[----:B------:R-:W-:Y:S05]  /*0de0*/  BSYNC B0 ;  /* 0x0000000000007941 */ /* 0x000fea0003800000 */
.L_x_16:
        /* <DEDUP_REMOVED lines=8> */
[----:B------:R-:W-:-:S05]  /*0e70*/  FSETP.GE.AND P1, PT, R14, 9.010913848876953125, PT ;  /* 0x41102cb40e00780b */ /* 0x000fca0003f26000 */
[----:B------:R-:W1:Y:S02]  /*0e80*/  MUFU.EX2 R0, R0 ;  /* 0x0000000000007308 */ /* 0x000e640000000800 */
[----:B-1----:R-:W-:-:S06]  /*0e90*/  FADD R11, R0, 1 ;  /* 0x3f800000000b7421 */ /* 0x002fcc0000000000 */
[----:B------:R-:W1:Y:S02]  /*0ea0*/  MUFU.RCP R11, R11 ;  /* 0x0000000b000b7308 */ /* 0x000e640000001000 */
[----:B-1----:R-:W-:-:S05]  /*0eb0*/  FFMA.FTZ R12, R11, -2, R10 ;  /* 0xc00000000b0c7823 */ /* 0x002fca000001000a */
[----:B------:R-:W-:-:S04]  /*0ec0*/  FSEL R12, R12, 1, !P1 ;  /* 0x3f8000000c0c7808 */ /* 0x000fc80004800000 */
[----:B------:R-:W-:Y:S01]  /*0ed0*/  LOP3.LUT R12, R12, 0x80000000, R13, 0xf8, !PT ;  /* 0x800000000c0c7812 */ /* 0x000fe200078ef80d */
[----:B------:R-:W-:Y:S06]  /*0ee0*/  BRA `(.L_x_20) ;  /* 0x00000000001c7947 */ /* 0x000fec0003800000 */
.L_x_19:
[----:B------:R-:W-:Y:S01]  /*0ef0*/  HFMA2.MMA R0, -RZ, RZ, 1.125, -9232 ;  /* 0x3c80f082ff007435 */ /* 0x000fe200000001ff */
[----:B------:R-:W-:-:S09]  /*0f00*/  FMUL R11, R13, R13 ;  /* 0x0000000d0d0b7220 */ /* 0x000fd20000400000 */
[----:B------:R-:W-:-:S04]  /*0f10*/  FFMA.FTZ R0, R11, R0, -0.052303962409496307373 ;  /* 0xbd563cae0b007423 */ /* 0x000fc80000010000 */
[----:B------:R-:W-:-:S04]  /*0f20*/  FFMA.FTZ R0, R11, R0, 0.1331529766321182251 ;  /* 0x3e0859410b007423 */ /* 0x000fc80000010000 */
[----:B------:R-:W-:-:S04]  /*0f30*/  FFMA.FTZ R0, R11, R0, -0.33332768082618713379 ;  /* 0xbeaaa9ed0b007423 */ /* 0x000fc80000010000 */
[----:B------:R-:W-:-:S04]  /*0f40*/  FFMA.FTZ R0, R11, R0, RZ ;  /* 0x000000000b007223 */ /* 0x000fc800000100ff */
[----:B------:R-:W-:-:S07]  /*0f50*/  FFMA.FTZ R12, R13, R0, R13 ;  /* 0x000000000d0c7223 */ /* 0x000fce000001000d */
.L_x_20:
[----:B------:R-:W-:Y:S05]  /*0f60*/  BSYNC B0 ;  /* 0x0000000000007941 */ /* 0x000fea0003800000 */
.L_x_18:
[----:B------:R-:W-:Y:S01]  /*0f70*/  FADD.FTZ R13, |R7|, -RZ ;  /* 0x800000ff070d7221 */ /* 0x000fe20000010200 */
[----:B------:R-:W-:Y:S04]  /*0f80*/  BSSY B0, `(.L_x_21) ;  /* 0x0000013000007945 */ /* 0x000fe80003800000 */
        /* <DEDUP_REMOVED lines=11> */
.L_x_22:
[----:B------:R-:W-:Y:S01]  /*1040*/  MOV R0, 0x3c80f082 ;  /* 0x3c80f08200007802 */ /* 0x000fe20000000f00 */
[----:B------:R-:W-:-:S04]  /*1050*/  FMUL R11, R7, R7 ;  /* 0x00000007070b7220 */ /* 0x000fc80000400000 */
[----:B------:R-:W-:-:S04]  /*1060*/  FFMA.FTZ R0, R11, R0, -0.052303962409496307373 ;  /* 0xbd563cae0b007423 */ /* 0x000fc80000010000 */
[----:B------:R-:W-:-:S04]  /*1070*/  FFMA.FTZ R0, R11, R0, 0.1331529766321182251 ;  /* 0x3e0859410b007423 */ /* 0x000fc80000010000 */
[----:B------:R-:W-:-:S04]  /*1080*/  FFMA.FTZ R0, R11, R0, -0.33332768082618713379 ;  /* 0xbeaaa9ed0b007423 */ /* 0x000fc80000010000 */
[----:B------:R-:W-:-:S04]  /*1090*/  FFMA.FTZ R0, R11, R0, RZ ;  /* 0x000000000b007223 */ /* 0x000fc800000100ff */
[----:B------:R-:W-:-:S07]  /*10a0*/  FFMA.FTZ R7, R7, R0, R7 ;  /* 0x0000000007077223 */ /* 0x000fce0000010007 */
.L_x_23:
[----:B------:R-:W-:Y:S05]  /*10b0*/  BSYNC B0 ;  /* 0x0000000000007941 */ /* 0x000fea0003800000 */
.L_x_21:
[----:B------:R-:W0:Y:S01]  /*10c0*/  LDC.64 R10, c[0x0][0x220] ;  /* 0x00008800ff0a7b82 */ /* 0x000e220000000a00 */
[----:B------:R-:W-:Y:S01]  /*10d0*/  FMUL R8, R3, R8 ;  /* 0x0000000803087220 */ /* 0x000fe20000400000 */
[----:B------:R-:W-:Y:S01]  /*10e0*/  FMUL R9, R2, R9 ;  /* 0x0000000902097220 */ /* 0x000fe20000400000 */
[----:B------:R-:W-:Y:S01]  /*10f0*/  @P0 FMUL R8, R5, R12 ;  /* 0x0000000c05080220 */ /* 0x000fe20000400000 */
[----:B------:R-:W-:Y:S01]  /*1100*/  @P0 FMUL R9, R6, R7 ;  /* 0x0000000706090220 */ /* 0x000fe20000400000 */
[----:B0-----:R-:W-:-:S05]  /*1110*/  IMAD.WIDE R2, R4, 0x4, R10 ;  /* 0x0000000404027825 */ /* 0x001fca00078e020a */
[----:B------:R-:W-:Y:S01]  /*1120*/  STG.E.64 desc[UR4][R2.64], R8 ;  /* 0x0000000802007986 */ /* 0x000fe2000c101b04 */
[----:B------:R-:W-:Y:S05]  /*1130*/  EXIT ;  /* 0x000000000000794d */ /* 0x000fea0003800000 */
.L_x_24:
[----:B------:R-:W-:-:S00]  /*1140*/  BRA `(.L_x_24) ;  /* 0xfffffffc00fc7947 */ /* 0x000fc0000383ffff */
[----:B------:R-:W-:-:S00]  /*1150*/  NOP ;  /* 0x0000000000007918 */ /* 0x000fc00000000000 */
        /* <DEDUP_REMOVED lines=10> */
.L_x_25:


//--------------------- .nv.global.init           --------------------------
	.section	.nv.global.init,"aw",@progbits
.nv.global.init:
	.type		_$_str,@object
	.size		_$_str,(.L_0 - _$_str)
_$_str:
        /*0000*/ 	.byte	0x5f, 0x5f, 0x43, 0x55, 0x44, 0x41, 0x5f, 0x46, 0x54, 0x5a, 0x00
.L_0:


//--------------------- .nv.constant0.triton_poi_fused_cat_36 --------------------------
	.section	.nv.constant0.triton_poi_fused_cat_36,"a",@progbits
	.sectionflags	@""
	.align	4
.nv.constant0.triton_poi_fused_cat_36:
	.zero		556
